//
// Generated by NVIDIA NVVM Compiler
//
// Compiler Build ID: CL-36424714
// Cuda compilation tools, release 13.0, V13.0.88
// Based on NVVM 20.0.0
//

.version 9.0
.target sm_100
.address_size 64

	// .globl	_Z14add_vector_gpuPfS_S_

.visible .entry _Z14add_vector_gpuPfS_S_(
	.param .u64 .ptr .align 1 _Z14add_vector_gpuPfS_S__param_0,
	.param .u64 .ptr .align 1 _Z14add_vector_gpuPfS_S__param_1,
	.param .u64 .ptr .align 1 _Z14add_vector_gpuPfS_S__param_2
)
{
	.reg .b32 	%r<5>;
	.reg .b32 	%f<4>;
	.reg .b64 	%rd<11>;

	ld.param.u64 	%rd1, [_Z14add_vector_gpuPfS_S__param_0];
	ld.param.u64 	%rd2, [_Z14add_vector_gpuPfS_S__param_1];
	ld.param.u64 	%rd3, [_Z14add_vector_gpuPfS_S__param_2];
	cvta.to.global.u64 	%rd4, %rd3;
	cvta.to.global.u64 	%rd5, %rd2;
	cvta.to.global.u64 	%rd6, %rd1;
	mov.u32 	%r1, %ctaid.x;
	mov.u32 	%r2, %ntid.x;
	mov.u32 	%r3, %tid.x;
	mad.lo.s32 	%r4, %r1, %r2, %r3;
	mul.wide.s32 	%rd7, %r4, 4;
	add.s64 	%rd8, %rd6, %rd7;
	ld.global.f32 	%f1, [%rd8];
	add.s64 	%rd9, %rd5, %rd7;
	ld.global.f32 	%f2, [%rd9];
	add.f32 	%f3, %f1, %f2;
	add.s64 	%rd10, %rd4, %rd7;
	st.global.f32 	[%rd10], %f3;
	ret;

}


// ===== COMPILED SASS (sm_100) =====

	.target	sm_100

	.elftype	@"ET_EXEC"


//--------------------- .note.nv.tkinfo           --------------------------
	.section	.note.nv.tkinfo,"",@"SHT_NOTE"
	.sectionflags	@"SHF_NOTE_NV_TKINFO"
	.tkinfo
        /*0018*/ 	.word	0x00000002
        /*0030*/ 	.string	""
        /*0030*/ 	.string	"ptxas"
        /*0030*/ 	.string	"Cuda compilation tools, release 13.0, V13.0.88"
        /*0030*/ 	.string	"Build cuda_13.0.r13.0/compiler.36424714_0"
        /*0030*/ 	.string	"-arch sm_100 -m 64 "



//--------------------- .note.nv.cuinfo           --------------------------
	.section	.note.nv.cuinfo,"",@"SHT_NOTE"
	.sectionflags	@"SHF_NOTE_NV_CUINFO"
        /*0018*/ 	.short	0x0002
        /*001a*/ 	.short	0x0064
        /*001c*/ 	.short	0x0082
	.zero		2


//--------------------- .nv.info                  --------------------------
	.section	.nv.info,"",@"SHT_CUDA_INFO"
	.align	4


	//----- nvinfo : EIATTR_REGCOUNT
	.align		4
        /*0000*/ 	.byte	0x04, 0x2f
        /*0002*/ 	.short	(.L_1 - .L_0)
	.align		4
.L_0:
        /*0004*/ 	.word	index@(_Z14add_vector_gpuPfS_S_)
        /*0008*/ 	.word	0x0000000c


	//----- nvinfo : EIATTR_FRAME_SIZE
	.align		4
.L_1:
        /*000c*/ 	.byte	0x04, 0x11
        /*000e*/ 	.short	(.L_3 - .L_2)
	.align		4
.L_2:
        /*0010*/ 	.word	index@(_Z14add_vector_gpuPfS_S_)
        /*0014*/ 	.word	0x00000000


	//----- nvinfo : EIATTR_MIN_STACK_SIZE
	.align		4
.L_3:
        /*0018*/ 	.byte	0x04, 0x12
        /*001a*/ 	.short	(.L_5 - .L_4)
	.align		4
.L_4:
        /*001c*/ 	.word	index@(_Z14add_vector_gpuPfS_S_)
        /*0020*/ 	.word	0x00000000
.L_5:


//--------------------- .nv.compat                --------------------------
	.section	.nv.compat,"",@"SHT_CUDA_COMPAT_INFO"
	.align	4
        /*0000*/ 	.byte	0x02, 0x09, 0x00, 0x00, 0x02, 0x02, 0x01, 0x00, 0x02, 0x05, 0x05, 0x00, 0x03, 0x07, 0x01, 0x01
        /*0010*/ 	.byte	0x02, 0x03, 0x00, 0x00, 0x02, 0x06, 0x01, 0x00, 0x04, 0x0b, 0x08, 0x00, 0x09, 0x00, 0x00, 0x00
        /*0020*/ 	.byte	0x00, 0x00, 0x00, 0x00


//--------------------- .nv.info._Z14add_vector_gpuPfS_S_ --------------------------
	.section	.nv.info._Z14add_vector_gpuPfS_S_,"",@"SHT_CUDA_INFO"
	.sectionflags	@""
	.align	4


	//----- nvinfo : EIATTR_CUDA_API_VERSION
	.align		4
        /*0000*/ 	.byte	0x04, 0x37
        /*0002*/ 	.short	(.L_7 - .L_6)
.L_6:
        /*0004*/ 	.word	0x00000082


	//----- nvinfo : EIATTR_KPARAM_INFO
	.align		4
.L_7:
        /*0008*/ 	.byte	0x04, 0x17
        /*000a*/ 	.short	(.L_9 - .L_8)
.L_8:
        /*000c*/ 	.word	0x00000000
        /*0010*/ 	.short	0x0002
        /*0012*/ 	.short	0x0010
        /*0014*/ 	.byte	0x00, 0xf5, 0x21, 0x00


	//----- nvinfo : EIATTR_KPARAM_INFO
	.align		4
.L_9:
        /*0018*/ 	.byte	0x04, 0x17
        /*001a*/ 	.short	(.L_11 - .L_10)
.L_10:
        /*001c*/ 	.word	0x00000000
        /*0020*/ 	.short	0x0001
        /*0022*/ 	.short	0x0008
        /*0024*/ 	.byte	0x00, 0xf5, 0x21, 0x00


	//----- nvinfo : EIATTR_KPARAM_INFO
	.align		4
.L_11:
        /*0028*/ 	.byte	0x04, 0x17
        /*002a*/ 	.short	(.L_13 - .L_12)
.L_12:
        /*002c*/ 	.word	0x00000000
        /*0030*/ 	.short	0x0000
        /*0032*/ 	.short	0x0000
        /*0034*/ 	.byte	0x00, 0xf5, 0x21, 0x00


	//----- nvinfo : EIATTR_SPARSE_MMA_MASK
	.align		4
.L_13:
        /*0038*/ 	.byte	0x03, 0x50
        /*003a*/ 	.short	0x0000


	//----- nvinfo : EIATTR_MAXREG_COUNT
	.align		4
        /*003c*/ 	.byte	0x03, 0x1b
        /*003e*/ 	.short	0x00ff


	//----- nvinfo : EIATTR_MERCURY_ISA_VERSION
	.align		4
        /*0040*/ 	.byte	0x03, 0x5f
        /*0042*/ 	.short	0x0101


	//----- nvinfo : EIATTR_VRC_CTA_INIT_COUNT
	.align		4
        /*0044*/ 	.byte	0x02, 0x4a
	.zero		1
	.zero		1


	//----- nvinfo : EIATTR_EXIT_INSTR_OFFSETS
	.align		4
        /*0048*/ 	.byte	0x04, 0x1c
        /*004a*/ 	.short	(.L_15 - .L_14)


	//   ....[0]....
.L_14:
        /*004c*/ 	.word	0x00000100


	//----- nvinfo : EIATTR_CBANK_PARAM_SIZE
	.align		4
.L_15:
        /*0050*/ 	.byte	0x03, 0x19
        /*0052*/ 	.short	0x0018


	//----- nvinfo : EIATTR_PARAM_CBANK
	.align		4
        /*0054*/ 	.byte	0x04, 0x0a
        /*0056*/ 	.short	(.L_17 - .L_16)
	.align		4
.L_16:
        /*0058*/ 	.word	index@(.nv.constant0._Z14add_vector_gpuPfS_S_)
        /*005c*/ 	.short	0x0380
        /*005e*/ 	.short	0x0018


	//----- nvinfo : EIATTR_SW_WAR
	.align		4
.L_17:
        /*0060*/ 	.byte	0x04, 0x36
        /*0062*/ 	.short	(.L_19 - .L_18)
.L_18:
        /*0064*/ 	.word	0x00000008
.L_19:


//--------------------- .nv.callgraph             --------------------------
	.section	.nv.callgraph,"",@"SHT_CUDA_CALLGRAPH"
	.align	4
	.sectionentsize	8
	.align		4
        /*0000*/ 	.word	0x00000000
	.align		4
        /*0004*/ 	.word	0xffffffff
	.align		4
        /*0008*/ 	.word	0x00000000
	.align		4
        /*000c*/ 	.word	0xfffffffe
	.align		4
        /*0010*/ 	.word	0x00000000
	.align		4
        /*0014*/ 	.word	0xfffffffd
	.align		4
        /*0018*/ 	.word	0x00000000
	.align		4
        /*001c*/ 	.word	0xfffffffc


//--------------------- .text._Z14add_vector_gpuPfS_S_ --------------------------
	.section	.text._Z14add_vector_gpuPfS_S_,"ax",@progbits
	.align	128
        .global         _Z14add_vector_gpuPfS_S_
        .type           _Z14add_vector_gpuPfS_S_,@function
        .size           _Z14add_vector_gpuPfS_S_,(.L_x_1 - _Z14add_vector_gpuPfS_S_)
        .other          _Z14add_vector_gpuPfS_S_,@"STO_CUDA_ENTRY STV_DEFAULT"
_Z14add_vector_gpuPfS_S_:
.text._Z14add_vector_gpuPfS_S_:
[----:B------:R-:W-:Y:S01]  /*0000*/  LDC R1, c[0x0][0x37c] ;  /* 0x0000df00ff017b82 */ /* 0x000fe20000000800 */
[----:B------:R-:W0:Y:S07]  /*0010*/  S2R R0, SR_TID.X ;  /* 0x0000000000007919 */ /* 0x000e2e0000002100 */
[----:B------:R-:W0:Y:S01]  /*0020*/  S2UR UR6, SR_CTAID.X ;  /* 0x00000000000679c3 */ /* 0x000e220000002500 */
[----:B------:R-:W1:Y:S07]  /*0030*/  LDCU.64 UR4, c[0x0][0x358] ;  /* 0x00006b00ff0477ac */ /* 0x000e6e0008000a00 */
[----:B------:R-:W0:Y:S08]  /*0040*/  LDC R9, c[0x0][0x360] ;  /* 0x0000d800ff097b82 */ /* 0x000e300000000800 */
[----:B------:R-:W2:Y:S08]  /*0050*/  LDC.64 R2, c[0x0][0x380] ;  /* 0x0000e000ff027b82 */ /* 0x000eb00000000a00 */
[----:B------:R-:W3:Y:S01]  /*0060*/  LDC.64 R4, c[0x0][0x388] ;  /* 0x0000e200ff047b82 */ /* 0x000ee20000000a00 */
[----:B0-----:R-:W-:-:S07]  /*0070*/  IMAD R9, R9, UR6, R0 ;  /* 0x0000000609097c24 */ /* 0x001fce000f8e0200 */
[----:B------:R-:W0:Y:S01]  /*0080*/  LDC.64 R6, c[0x0][0x390] ;  /* 0x0000e400ff067b82 */ /* 0x000e220000000a00 */
[----:B--2---:R-:W-:-:S06]  /*0090*/  IMAD.WIDE R2, R9, 0x4, R2 ;  /* 0x0000000409027825 */ /* 0x004fcc00078e0202 */
[----:B-1----:R-:W2:Y:S01]  /*00a0*/  LDG.E R2, desc[UR4][R2.64] ;  /* 0x0000000402027981 */ /* 0x002ea2000c1e1900 */
[----:B---3--:R-:W-:-:S06]  /*00b0*/  IMAD.WIDE R4, R9, 0x4, R4 ;  /* 0x0000000409047825 */ /* 0x008fcc00078e0204 */
[----:B------:R-:W2:Y:S01]  /*00c0*/  LDG.E R5, desc[UR4][R4.64] ;  /* 0x0000000404057981 */ /* 0x000ea2000c1e1900 */
[----:B0-----:R-:W-:-:S04]  /*00d0*/  IMAD.WIDE R6, R9, 0x4, R6 ;  /* 0x0000000409067825 */ /* 0x001fc800078e0206 */
[----:B--2---:R-:W-:-:S05]  /*00e0*/  FADD R9, R2, R5 ;  /* 0x0000000502097221 */ /* 0x004fca0000000000 */
[----:B------:R-:W-:Y:S01]  /*00f0*/  STG.E desc[UR4][R6.64], R9 ;  /* 0x0000000906007986 */ /* 0x000fe2000c101904 */
[----:B------:R-:W-:Y:S05]  /*0100*/  EXIT ;  /* 0x000000000000794d */ /* 0x000fea0003800000 */
.L_x_0:
[----:B------:R-:W-:-:S00]  /*0110*/  BRA `(.L_x_0) ;  /* 0xfffffffc00fc7947 */ /* 0x000fc0000383ffff */
[----:B------:R-:W-:-:S00]  /*0120*/  NOP ;  /* 0x0000000000007918 */ /* 0x000fc00000000000 */
        /* <DEDUP_REMOVED lines=13> */
.L_x_1:


//--------------------- .nv.shared.reserved.0     --------------------------
	.section	.nv.shared.reserved.0,"aw",@nobits
	.weak		__nv_reservedSMEM_offset_0_alias
	.size		__nv_reservedSMEM_offset_0_alias, 0, 64
	.other		__nv_reservedSMEM_offset_0_alias,@"STO_CUDA_RESERVED_SHARED STV_DEFAULT"
__nv_reservedSMEM_offset_0_alias:
	.zero		0
	.zero		64


//--------------------- .nv.constant0._Z14add_vector_gpuPfS_S_ --------------------------
	.section	.nv.constant0._Z14add_vector_gpuPfS_S_,"a",@progbits
	.sectionflags	@""
	.align	4
.nv.constant0._Z14add_vector_gpuPfS_S_:
	.zero		920


//--------------------- SYMBOLS --------------------------

	.type		.nv.reservedSmem.offset0,@object
	.size		.nv.reservedSmem.offset0,0x4
